//
// Generated by NVIDIA NVVM Compiler
//
// Compiler Build ID: CL-36424714
// Cuda compilation tools, release 13.0, V13.0.88
// Based on NVVM 20.0.0
//

.version 9.0
.target sm_100
.address_size 64

	// .globl	_Z6reducePiS_j
// _ZZ6reducePiS_jE3s_d has been demoted

.visible .entry _Z6reducePiS_j(
	.param .u64 .ptr .align 1 _Z6reducePiS_j_param_0,
	.param .u64 .ptr .align 1 _Z6reducePiS_j_param_1,
	.param .u32 _Z6reducePiS_j_param_2
)
{
	.reg .pred 	%p<6>;
	.reg .b32 	%r<27>;
	.reg .b64 	%rd<12>;
	// demoted variable
	.shared .align 4 .b8 _ZZ6reducePiS_jE3s_d[2048];
	ld.param.u64 	%rd1, [_Z6reducePiS_j_param_0];
	ld.param.u64 	%rd2, [_Z6reducePiS_j_param_1];
	ld.param.u32 	%r9, [_Z6reducePiS_j_param_2];
	mov.u32 	%r1, %tid.x;
	mov.u32 	%r2, %ctaid.x;
	mov.u32 	%r3, %ntid.x;
	mul.lo.s32 	%r4, %r2, %r3;
	shl.b32 	%r5, %r1, 1;
	add.s32 	%r10, %r5, %r4;
	setp.ge.u32 	%p1, %r10, %r9;
	@%p1 bra 	$L__BB0_8;
	cvta.to.global.u64 	%rd3, %rd1;
	cvt.u64.u32 	%rd4, %r4;
	cvt.u64.u32 	%rd5, %r1;
	add.s64 	%rd6, %rd4, %rd5;
	shl.b64 	%rd7, %rd6, 2;
	add.s64 	%rd8, %rd3, %rd7;
	ld.global.u32 	%r11, [%rd8];
	shl.b32 	%r12, %r1, 2;
	mov.u32 	%r13, _ZZ6reducePiS_jE3s_d;
	add.s32 	%r14, %r13, %r12;
	st.shared.u32 	[%r14], %r11;
	setp.lt.u32 	%p2, %r3, 2;
	@%p2 bra 	$L__BB0_6;
	mov.b32 	%r26, 1;
$L__BB0_3:
	mul.lo.s32 	%r7, %r26, %r5;
	setp.ge.u32 	%p3, %r7, %r3;
	@%p3 bra 	$L__BB0_5;
	add.s32 	%r16, %r7, %r26;
	shl.b32 	%r17, %r16, 2;
	add.s32 	%r19, %r13, %r17;
	ld.shared.u32 	%r20, [%r19];
	shl.b32 	%r21, %r7, 2;
	add.s32 	%r22, %r13, %r21;
	ld.shared.u32 	%r23, [%r22];
	add.s32 	%r24, %r23, %r20;
	st.shared.u32 	[%r22], %r24;
$L__BB0_5:
	bar.sync 	0;
	shl.b32 	%r26, %r26, 1;
	setp.lt.u32 	%p4, %r26, %r3;
	@%p4 bra 	$L__BB0_3;
$L__BB0_6:
	setp.ne.s32 	%p5, %r1, 0;
	@%p5 bra 	$L__BB0_8;
	ld.shared.u32 	%r25, [_ZZ6reducePiS_jE3s_d];
	cvta.to.global.u64 	%rd9, %rd2;
	mul.wide.u32 	%rd10, %r2, 4;
	add.s64 	%rd11, %rd9, %rd10;
	st.global.u32 	[%rd11], %r25;
$L__BB0_8:
	ret;

}
	// .globl	_Z17sumArraysOnDevicePiS_S_
.visible .entry _Z17sumArraysOnDevicePiS_S_(
	.param .u64 .ptr .align 1 _Z17sumArraysOnDevicePiS_S__param_0,
	.param .u64 .ptr .align 1 _Z17sumArraysOnDevicePiS_S__param_1,
	.param .u64 .ptr .align 1 _Z17sumArraysOnDevicePiS_S__param_2
)
{
	.reg .b32 	%r<5>;
	.reg .b64 	%rd<11>;

	ld.param.u64 	%rd1, [_Z17sumArraysOnDevicePiS_S__param_0];
	ld.param.u64 	%rd2, [_Z17sumArraysOnDevicePiS_S__param_1];
	ld.param.u64 	%rd3, [_Z17sumArraysOnDevicePiS_S__param_2];
	cvta.to.global.u64 	%rd4, %rd3;
	cvta.to.global.u64 	%rd5, %rd2;
	cvta.to.global.u64 	%rd6, %rd1;
	mov.u32 	%r1, %tid.x;
	mul.wide.u32 	%rd7, %r1, 4;
	add.s64 	%rd8, %rd6, %rd7;
	ld.global.u32 	%r2, [%rd8];
	add.s64 	%rd9, %rd5, %rd7;
	ld.global.u32 	%r3, [%rd9];
	add.s32 	%r4, %r3, %r2;
	add.s64 	%rd10, %rd4, %rd7;
	st.global.u32 	[%rd10], %r4;
	ret;

}


// ===== COMPILED SASS (sm_100) =====

	.target	sm_100

	.elftype	@"ET_EXEC"


//--------------------- .note.nv.tkinfo           --------------------------
	.section	.note.nv.tkinfo,"",@"SHT_NOTE"
	.sectionflags	@"SHF_NOTE_NV_TKINFO"
	.tkinfo
        /*0018*/ 	.word	0x00000002
        /*0030*/ 	.string	""
        /*0030*/ 	.string	"ptxas"
        /*0030*/ 	.string	"Cuda compilation tools, release 13.0, V13.0.88"
        /*0030*/ 	.string	"Build cuda_13.0.r13.0/compiler.36424714_0"
        /*0030*/ 	.string	"-arch sm_100 -m 64 "



//--------------------- .note.nv.cuinfo           --------------------------
	.section	.note.nv.cuinfo,"",@"SHT_NOTE"
	.sectionflags	@"SHF_NOTE_NV_CUINFO"
        /*0018*/ 	.short	0x0002
        /*001a*/ 	.short	0x0064
        /*001c*/ 	.short	0x0082
	.zero		2


//--------------------- .nv.info                  --------------------------
	.section	.nv.info,"",@"SHT_CUDA_INFO"
	.align	4


	//----- nvinfo : EIATTR_REGCOUNT
	.align		4
        /*0000*/ 	.byte	0x04, 0x2f
        /*0002*/ 	.short	(.L_1 - .L_0)
	.align		4
.L_0:
        /*0004*/ 	.word	index@(_Z6reducePiS_j)
        /*0008*/ 	.word	0x0000000c


	//----- nvinfo : EIATTR_FRAME_SIZE
	.align		4
.L_1:
        /*000c*/ 	.byte	0x04, 0x11
        /*000e*/ 	.short	(.L_3 - .L_2)
	.align		4
.L_2:
        /*0010*/ 	.word	index@(_Z6reducePiS_j)
        /*0014*/ 	.word	0x00000000


	//----- nvinfo : EIATTR_REGCOUNT
	.align		4
.L_3:
        /*0018*/ 	.byte	0x04, 0x2f
        /*001a*/ 	.short	(.L_5 - .L_4)
	.align		4
.L_4:
        /*001c*/ 	.word	index@(_Z17sumArraysOnDevicePiS_S_)
        /*0020*/ 	.word	0x0000000c


	//----- nvinfo : EIATTR_FRAME_SIZE
	.align		4
.L_5:
        /*0024*/ 	.byte	0x04, 0x11
        /*0026*/ 	.short	(.L_7 - .L_6)
	.align		4
.L_6:
        /*0028*/ 	.word	index@(_Z17sumArraysOnDevicePiS_S_)
        /*002c*/ 	.word	0x00000000


	//----- nvinfo : EIATTR_MIN_STACK_SIZE
	.align		4
.L_7:
        /*0030*/ 	.byte	0x04, 0x12
        /*0032*/ 	.short	(.L_9 - .L_8)
	.align		4
.L_8:
        /*0034*/ 	.word	index@(_Z17sumArraysOnDevicePiS_S_)
        /*0038*/ 	.word	0x00000000


	//----- nvinfo : EIATTR_MIN_STACK_SIZE
	.align		4
.L_9:
        /*003c*/ 	.byte	0x04, 0x12
        /*003e*/ 	.short	(.L_11 - .L_10)
	.align		4
.L_10:
        /*0040*/ 	.word	index@(_Z6reducePiS_j)
        /*0044*/ 	.word	0x00000000
.L_11:


//--------------------- .nv.compat                --------------------------
	.section	.nv.compat,"",@"SHT_CUDA_COMPAT_INFO"
	.align	4
        /*0000*/ 	.byte	0x02, 0x09, 0x00, 0x00, 0x02, 0x02, 0x01, 0x00, 0x02, 0x05, 0x05, 0x00, 0x03, 0x07, 0x01, 0x01
        /*0010*/ 	.byte	0x02, 0x03, 0x00, 0x00, 0x02, 0x06, 0x01, 0x00, 0x04, 0x0b, 0x08, 0x00, 0x09, 0x00, 0x00, 0x00
        /*0020*/ 	.byte	0x00, 0x00, 0x00, 0x00


//--------------------- .nv.info._Z17sumArraysOnDevicePiS_S_ --------------------------
	.section	.nv.info._Z17sumArraysOnDevicePiS_S_,"",@"SHT_CUDA_INFO"
	.sectionflags	@""
	.align	4


	//----- nvinfo : EIATTR_CUDA_API_VERSION
	.align		4
        /*0000*/ 	.byte	0x04, 0x37
        /*0002*/ 	.short	(.L_13 - .L_12)
.L_12:
        /*0004*/ 	.word	0x00000082


	//----- nvinfo : EIATTR_KPARAM_INFO
	.align		4
.L_13:
        /*0008*/ 	.byte	0x04, 0x17
        /*000a*/ 	.short	(.L_15 - .L_14)
.L_14:
        /*000c*/ 	.word	0x00000000
        /*0010*/ 	.short	0x0002
        /*0012*/ 	.short	0x0010
        /*0014*/ 	.byte	0x00, 0xf5, 0x21, 0x00


	//----- nvinfo : EIATTR_KPARAM_INFO
	.align		4
.L_15:
        /*0018*/ 	.byte	0x04, 0x17
        /*001a*/ 	.short	(.L_17 - .L_16)
.L_16:
        /*001c*/ 	.word	0x00000000
        /*0020*/ 	.short	0x0001
        /*0022*/ 	.short	0x0008
        /*0024*/ 	.byte	0x00, 0xf5, 0x21, 0x00


	//----- nvinfo : EIATTR_KPARAM_INFO
	.align		4
.L_17:
        /*0028*/ 	.byte	0x04, 0x17
        /*002a*/ 	.short	(.L_19 - .L_18)
.L_18:
        /*002c*/ 	.word	0x00000000
        /*0030*/ 	.short	0x0000
        /*0032*/ 	.short	0x0000
        /*0034*/ 	.byte	0x00, 0xf5, 0x21, 0x00


	//----- nvinfo : EIATTR_SPARSE_MMA_MASK
	.align		4
.L_19:
        /*0038*/ 	.byte	0x03, 0x50
        /*003a*/ 	.short	0x0000


	//----- nvinfo : EIATTR_MAXREG_COUNT
	.align		4
        /*003c*/ 	.byte	0x03, 0x1b
        /*003e*/ 	.short	0x00ff


	//----- nvinfo : EIATTR_MERCURY_ISA_VERSION
	.align		4
        /*0040*/ 	.byte	0x03, 0x5f
        /*0042*/ 	.short	0x0101


	//----- nvinfo : EIATTR_VRC_CTA_INIT_COUNT
	.align		4
        /*0044*/ 	.byte	0x02, 0x4a
	.zero		1
	.zero		1


	//----- nvinfo : EIATTR_EXIT_INSTR_OFFSETS
	.align		4
        /*0048*/ 	.byte	0x04, 0x1c
        /*004a*/ 	.short	(.L_21 - .L_20)


	//   ....[0]....
.L_20:
        /*004c*/ 	.word	0x000000d0


	//----- nvinfo : EIATTR_CBANK_PARAM_SIZE
	.align		4
.L_21:
        /*0050*/ 	.byte	0x03, 0x19
        /*0052*/ 	.short	0x0018


	//----- nvinfo : EIATTR_PARAM_CBANK
	.align		4
        /*0054*/ 	.byte	0x04, 0x0a
        /*0056*/ 	.short	(.L_23 - .L_22)
	.align		4
.L_22:
        /*0058*/ 	.word	index@(.nv.constant0._Z17sumArraysOnDevicePiS_S_)
        /*005c*/ 	.short	0x0380
        /*005e*/ 	.short	0x0018


	//----- nvinfo : EIATTR_SW_WAR
	.align		4
.L_23:
        /*0060*/ 	.byte	0x04, 0x36
        /*0062*/ 	.short	(.L_25 - .L_24)
.L_24:
        /*0064*/ 	.word	0x00000008
.L_25:


//--------------------- .nv.info._Z6reducePiS_j   --------------------------
	.section	.nv.info._Z6reducePiS_j,"",@"SHT_CUDA_INFO"
	.sectionflags	@""
	.align	4


	//----- nvinfo : EIATTR_CUDA_API_VERSION
	.align		4
        /*0000*/ 	.byte	0x04, 0x37
        /*0002*/ 	.short	(.L_27 - .L_26)
.L_26:
        /*0004*/ 	.word	0x00000082


	//----- nvinfo : EIATTR_KPARAM_INFO
	.align		4
.L_27:
        /*0008*/ 	.byte	0x04, 0x17
        /*000a*/ 	.short	(.L_29 - .L_28)
.L_28:
        /*000c*/ 	.word	0x00000000
        /*0010*/ 	.short	0x0002
        /*0012*/ 	.short	0x0010
        /*0014*/ 	.byte	0x00, 0xf0, 0x11, 0x00


	//----- nvinfo : EIATTR_KPARAM_INFO
	.align		4
.L_29:
        /*0018*/ 	.byte	0x04, 0x17
        /*001a*/ 	.short	(.L_31 - .L_30)
.L_30:
        /*001c*/ 	.word	0x00000000
        /*0020*/ 	.short	0x0001
        /*0022*/ 	.short	0x0008
        /*0024*/ 	.byte	0x00, 0xf5, 0x21, 0x00


	//----- nvinfo : EIATTR_KPARAM_INFO
	.align		4
.L_31:
        /*0028*/ 	.byte	0x04, 0x17
        /*002a*/ 	.short	(.L_33 - .L_32)
.L_32:
        /*002c*/ 	.word	0x00000000
        /*0030*/ 	.short	0x0000
        /*0032*/ 	.short	0x0000
        /*0034*/ 	.byte	0x00, 0xf5, 0x21, 0x00


	//----- nvinfo : EIATTR_SPARSE_MMA_MASK
	.align		4
.L_33:
        /*0038*/ 	.byte	0x03, 0x50
        /*003a*/ 	.short	0x0000


	//----- nvinfo : EIATTR_MAXREG_COUNT
	.align		4
        /*003c*/ 	.byte	0x03, 0x1b
        /*003e*/ 	.short	0x00ff


	//----- nvinfo : EIATTR_NUM_BARRIERS
	.align		4
        /*0040*/ 	.byte	0x02, 0x4c
        /*0042*/ 	.byte	0x01
	.zero		1


	//----- nvinfo : EIATTR_MERCURY_ISA_VERSION
	.align		4
        /*0044*/ 	.byte	0x03, 0x5f
        /*0046*/ 	.short	0x0101


	//----- nvinfo : EIATTR_VRC_CTA_INIT_COUNT
	.align		4
        /*0048*/ 	.byte	0x02, 0x4a
	.zero		1
	.zero		1


	//----- nvinfo : EIATTR_EXIT_INSTR_OFFSETS
	.align		4
        /*004c*/ 	.byte	0x04, 0x1c
        /*004e*/ 	.short	(.L_35 - .L_34)


	//   ....[0]....
.L_34:
        /*0050*/ 	.word	0x00000090


	//   ....[1]....
        /*0054*/ 	.word	0x00000270


	//   ....[2]....
        /*0058*/ 	.word	0x000002f0


	//----- nvinfo : EIATTR_CBANK_PARAM_SIZE
	.align		4
.L_35:
        /*005c*/ 	.byte	0x03, 0x19
        /*005e*/ 	.short	0x0014


	//----- nvinfo : EIATTR_PARAM_CBANK
	.align		4
        /*0060*/ 	.byte	0x04, 0x0a
        /*0062*/ 	.short	(.L_37 - .L_36)
	.align		4
.L_36:
        /*0064*/ 	.word	index@(.nv.constant0._Z6reducePiS_j)
        /*0068*/ 	.short	0x0380
        /*006a*/ 	.short	0x0014


	//----- nvinfo : EIATTR_SW_WAR
	.align		4
.L_37:
        /*006c*/ 	.byte	0x04, 0x36
        /*006e*/ 	.short	(.L_39 - .L_38)
.L_38:
        /*0070*/ 	.word	0x00000008
.L_39:


//--------------------- .nv.callgraph             --------------------------
	.section	.nv.callgraph,"",@"SHT_CUDA_CALLGRAPH"
	.align	4
	.sectionentsize	8
	.align		4
        /*0000*/ 	.word	0x00000000
	.align		4
        /*0004*/ 	.word	0xffffffff
	.align		4
        /*0008*/ 	.word	0x00000000
	.align		4
        /*000c*/ 	.word	0xfffffffe
	.align		4
        /*0010*/ 	.word	0x00000000
	.align		4
        /*0014*/ 	.word	0xfffffffd
	.align		4
        /*0018*/ 	.word	0x00000000
	.align		4
        /*001c*/ 	.word	0xfffffffc


//--------------------- .text._Z17sumArraysOnDevicePiS_S_ --------------------------
	.section	.text._Z17sumArraysOnDevicePiS_S_,"ax",@progbits
	.align	128
        .global         _Z17sumArraysOnDevicePiS_S_
        .type           _Z17sumArraysOnDevicePiS_S_,@function
        .size           _Z17sumArraysOnDevicePiS_S_,(.L_x_4 - _Z17sumArraysOnDevicePiS_S_)
        .other          _Z17sumArraysOnDevicePiS_S_,@"STO_CUDA_ENTRY STV_DEFAULT"
_Z17sumArraysOnDevicePiS_S_:
.text._Z17sumArraysOnDevicePiS_S_:
[----:B------:R-:W-:Y:S01]  /*0000*/  LDC R1, c[0x0][0x37c] ;  /* 0x0000df00ff017b82 */ /* 0x000fe20000000800 */
[----:B------:R-:W0:Y:S07]  /*0010*/  S2R R9, SR_TID.X ;  /* 0x0000000000097919 */ /* 0x000e2e0000002100 */
[----:B------:R-:W0:Y:S01]  /*0020*/  LDC.64 R2, c[0x0][0x380] ;  /* 0x0000e000ff027b82 */ /* 0x000e220000000a00 */
[----:B------:R-:W1:Y:S07]  /*0030*/  LDCU.64 UR4, c[0x0][0x358] ;  /* 0x00006b00ff0477ac */ /* 0x000e6e0008000a00 */
[----:B------:R-:W2:Y:S08]  /*0040*/  LDC.64 R4, c[0x0][0x388] ;  /* 0x0000e200ff047b82 */ /* 0x000eb00000000a00 */
[----:B------:R-:W3:Y:S01]  /*0050*/  LDC.64 R6, c[0x0][0x390] ;  /* 0x0000e400ff067b82 */ /* 0x000ee20000000a00 */
[----:B0-----:R-:W-:-:S04]  /*0060*/  IMAD.WIDE.U32 R2, R9, 0x4, R2 ;  /* 0x0000000409027825 */ /* 0x001fc800078e0002 */
[C---:B--2---:R-:W-:Y:S02]  /*0070*/  IMAD.WIDE.U32 R4, R9.reuse, 0x4, R4 ;  /* 0x0000000409047825 */ /* 0x044fe400078e0004 */
[----:B-1----:R-:W2:Y:S04]  /*0080*/  LDG.E R2, desc[UR4][R2.64] ;  /* 0x0000000402027981 */ /* 0x002ea8000c1e1900 */
[----:B------:R-:W2:Y:S01]  /*0090*/  LDG.E R5, desc[UR4][R4.64] ;  /* 0x0000000404057981 */ /* 0x000ea2000c1e1900 */
[----:B---3--:R-:W-:Y:S01]  /*00a0*/  IMAD.WIDE.U32 R6, R9, 0x4, R6 ;  /* 0x0000000409067825 */ /* 0x008fe200078e0006 */
[----:B--2---:R-:W-:-:S05]  /*00b0*/  IADD3 R9, PT, PT, R2, R5, RZ ;  /* 0x0000000502097210 */ /* 0x004fca0007ffe0ff */
[----:B------:R-:W-:Y:S01]  /*00c0*/  STG.E desc[UR4][R6.64], R9 ;  /* 0x0000000906007986 */ /* 0x000fe2000c101904 */
[----:B------:R-:W-:Y:S05]  /*00d0*/  EXIT ;  /* 0x000000000000794d */ /* 0x000fea0003800000 */
.L_x_0:
[----:B------:R-:W-:-:S00]  /*00e0*/  BRA `(.L_x_0) ;  /* 0xfffffffc00fc7947 */ /* 0x000fc0000383ffff */
[----:B------:R-:W-:-:S00]  /*00f0*/  NOP ;  /* 0x0000000000007918 */ /* 0x000fc00000000000 */
        /* <DEDUP_REMOVED lines=8> */
.L_x_4:


//--------------------- .text._Z6reducePiS_j      --------------------------
	.section	.text._Z6reducePiS_j,"ax",@progbits
	.align	128
        .global         _Z6reducePiS_j
        .type           _Z6reducePiS_j,@function
        .size           _Z6reducePiS_j,(.L_x_5 - _Z6reducePiS_j)
        .other          _Z6reducePiS_j,@"STO_CUDA_ENTRY STV_DEFAULT"
_Z6reducePiS_j:
.text._Z6reducePiS_j:
[----:B------:R-:W-:Y:S01]  /*0000*/  LDC R1, c[0x0][0x37c] ;  /* 0x0000df00ff017b82 */ /* 0x000fe20000000800 */
[----:B------:R-:W0:Y:S01]  /*0010*/  S2R R9, SR_CTAID.X ;  /* 0x0000000000097919 */ /* 0x000e220000002500 */
[----:B------:R-:W0:Y:S01]  /*0020*/  LDCU UR8, c[0x0][0x360] ;  /* 0x00006c00ff0877ac */ /* 0x000e220008000800 */
[----:B------:R-:W1:Y:S01]  /*0030*/  S2R R7, SR_TID.X ;  /* 0x0000000000077919 */ /* 0x000e620000002100 */
[----:B------:R-:W2:Y:S01]  /*0040*/  LDCU UR4, c[0x0][0x390] ;  /* 0x00007200ff0477ac */ /* 0x000ea20008000800 */
[----:B0-----:R-:W-:Y:S02]  /*0050*/  IMAD R0, R9, UR8, RZ ;  /* 0x0000000809007c24 */ /* 0x001fe4000f8e02ff */
[----:B-1----:R-:W-:-:S04]  /*0060*/  IMAD.SHL.U32 R5, R7, 0x2, RZ ;  /* 0x0000000207057824 */ /* 0x002fc800078e00ff */
[----:B------:R-:W-:-:S05]  /*0070*/  IMAD.IADD R2, R0, 0x1, R5 ;  /* 0x0000000100027824 */ /* 0x000fca00078e0205 */
[----:B--2---:R-:W-:-:S13]  /*0080*/  ISETP.GE.U32.AND P0, PT, R2, UR4, PT ;  /* 0x0000000402007c0c */ /* 0x004fda000bf06070 */
[----:B------:R-:W-:Y:S05]  /*0090*/  @P0 EXIT ;  /* 0x000000000000094d */ /* 0x000fea0003800000 */
[----:B------:R-:W0:Y:S01]  /*00a0*/  LDCU.64 UR4, c[0x0][0x380] ;  /* 0x00007000ff0477ac */ /* 0x000e220008000a00 */
[----:B------:R-:W-:Y:S01]  /*00b0*/  IADD3 R0, P0, PT, R0, R7, RZ ;  /* 0x0000000700007210 */ /* 0x000fe20007f1e0ff */
[----:B------:R-:W1:Y:S04]  /*00c0*/  LDCU.64 UR6, c[0x0][0x358] ;  /* 0x00006b00ff0677ac */ /* 0x000e680008000a00 */
[----:B------:R-:W-:Y:S01]  /*00d0*/  IMAD.X R3, RZ, RZ, RZ, P0 ;  /* 0x000000ffff037224 */ /* 0x000fe200000e06ff */
[----:B0-----:R-:W-:-:S04]  /*00e0*/  LEA R2, P0, R0, UR4, 0x2 ;  /* 0x0000000400027c11 */ /* 0x001fc8000f8010ff */
[----:B------:R-:W-:-:S05]  /*00f0*/  LEA.HI.X R3, R0, UR5, R3, 0x2, P0 ;  /* 0x0000000500037c11 */ /* 0x000fca00080f1403 */
[----:B-1----:R-:W2:Y:S01]  /*0100*/  LDG.E R2, desc[UR6][R2.64] ;  /* 0x0000000602027981 */ /* 0x002ea2000c1e1900 */
[----:B------:R-:W0:Y:S01]  /*0110*/  S2UR UR5, SR_CgaCtaId ;  /* 0x00000000000579c3 */ /* 0x000e220000008800 */
[----:B------:R-:W-:Y:S01]  /*0120*/  UMOV UR4, 0x400 ;  /* 0x0000040000047882 */ /* 0x000fe20000000000 */
[----:B------:R-:W-:Y:S01]  /*0130*/  ISETP.NE.AND P1, PT, R7, RZ, PT ;  /* 0x000000ff0700720c */ /* 0x000fe20003f25270 */
[----:B------:R-:W-:Y:S02]  /*0140*/  UISETP.GE.U32.AND UP0, UPT, UR8, 0x2, UPT ;  /* 0x000000020800788c */ /* 0x000fe4000bf06070 */
[----:B0-----:R-:W-:-:S06]  /*0150*/  ULEA UR4, UR5, UR4, 0x18 ;  /* 0x0000000405047291 */ /* 0x001fcc000f8ec0ff */
[----:B------:R-:W-:-:S05]  /*0160*/  LEA R7, R7, UR4, 0x2 ;  /* 0x0000000407077c11 */ /* 0x000fca000f8e10ff */
[----:B--2---:R0:W-:Y:S01]  /*0170*/  STS [R7], R2 ;  /* 0x0000000207007388 */ /* 0x0041e20000000800 */
[----:B------:R-:W-:Y:S05]  /*0180*/  BRA.U !UP0, `(.L_x_1) ;  /* 0x0000000108387547 */ /* 0x000fea000b800000 */
[----:B------:R-:W-:-:S05]  /*0190*/  UMOV UR5, 0x1 ;  /* 0x0000000100057882 */ /* 0x000fca0000000000 */
.L_x_2:
[----:B01----:R-:W-:-:S05]  /*01a0*/  IMAD R2, R5, UR5, RZ ;  /* 0x0000000505027c24 */ /* 0x003fca000f8e02ff */
[----:B------:R-:W-:-:S13]  /*01b0*/  ISETP.GE.U32.AND P0, PT, R2, UR8, PT ;  /* 0x0000000802007c0c */ /* 0x000fda000bf06070 */
[C---:B------:R-:W-:Y:S01]  /*01c0*/  @!P0 VIADD R0, R2.reuse, UR5 ;  /* 0x0000000502008c36 */ /* 0x040fe20008000000 */
[----:B------:R-:W-:Y:S01]  /*01d0*/  @!P0 LEA R2, R2, UR4, 0x2 ;  /* 0x0000000402028c11 */ /* 0x000fe2000f8e10ff */
[----:B------:R-:W-:-:S03]  /*01e0*/  USHF.L.U32 UR5, UR5, 0x1, URZ ;  /* 0x0000000105057899 */ /* 0x000fc600080006ff */
[----:B------:R-:W-:Y:S01]  /*01f0*/  @!P0 LEA R0, R0, UR4, 0x2 ;  /* 0x0000000400008c11 */ /* 0x000fe2000f8e10ff */
[----:B------:R-:W-:Y:S01]  /*0200*/  @!P0 LDS R3, [R2] ;  /* 0x0000000002038984 */ /* 0x000fe20000000800 */
[----:B------:R-:W-:-:S04]  /*0210*/  UISETP.GE.U32.AND UP0, UPT, UR5, UR8, UPT ;  /* 0x000000080500728c */ /* 0x000fc8000bf06070 */
[----:B------:R-:W0:Y:S02]  /*0220*/  @!P0 LDS R0, [R0] ;  /* 0x0000000000008984 */ /* 0x000e240000000800 */
[----:B0-----:R-:W-:-:S05]  /*0230*/  @!P0 IMAD.IADD R3, R0, 0x1, R3 ;  /* 0x0000000100038824 */ /* 0x001fca00078e0203 */
[----:B------:R1:W-:Y:S01]  /*0240*/  @!P0 STS [R2], R3 ;  /* 0x0000000302008388 */ /* 0x0003e20000000800 */
[----:B------:R-:W-:Y:S06]  /*0250*/  BAR.SYNC.DEFER_BLOCKING 0x0 ;  /* 0x0000000000007b1d */ /* 0x000fec0000010000 */
[----:B------:R-:W-:Y:S05]  /*0260*/  BRA.U !UP0, `(.L_x_2) ;  /* 0xfffffffd08cc7547 */ /* 0x000fea000b83ffff */
.L_x_1:
[----:B------:R-:W-:Y:S05]  /*0270*/  @P1 EXIT ;  /* 0x000000000000194d */ /* 0x000fea0003800000 */
[----:B------:R-:W2:Y:S01]  /*0280*/  S2UR UR5, SR_CgaCtaId ;  /* 0x00000000000579c3 */ /* 0x000ea20000008800 */
[----:B------:R-:W-:-:S07]  /*0290*/  UMOV UR4, 0x400 ;  /* 0x0000040000047882 */ /* 0x000fce0000000000 */
[----:B01----:R-:W0:Y:S01]  /*02a0*/  LDC.64 R2, c[0x0][0x388] ;  /* 0x0000e200ff027b82 */ /* 0x003e220000000a00 */
[----:B--2---:R-:W-:Y:S01]  /*02b0*/  ULEA UR4, UR5, UR4, 0x18 ;  /* 0x0000000405047291 */ /* 0x004fe2000f8ec0ff */
[----:B0-----:R-:W-:-:S08]  /*02c0*/  IMAD.WIDE.U32 R2, R9, 0x4, R2 ;  /* 0x0000000409027825 */ /* 0x001fd000078e0002 */
[----:B------:R-:W0:Y:S04]  /*02d0*/  LDS R5, [UR4] ;  /* 0x00000004ff057984 */ /* 0x000e280008000800 */
[----:B0-----:R-:W-:Y:S01]  /*02e0*/  STG.E desc[UR6][R2.64], R5 ;  /* 0x0000000502007986 */ /* 0x001fe2000c101906 */
[----:B------:R-:W-:Y:S05]  /*02f0*/  EXIT ;  /* 0x000000000000794d */ /* 0x000fea0003800000 */
.L_x_3:
        /* <DEDUP_REMOVED lines=16> */
.L_x_5:


//--------------------- .nv.shared.reserved.0     --------------------------
	.section	.nv.shared.reserved.0,"aw",@nobits
	.weak		__nv_reservedSMEM_offset_0_alias
	.size		__nv_reservedSMEM_offset_0_alias, 0, 64
	.other		__nv_reservedSMEM_offset_0_alias,@"STO_CUDA_RESERVED_SHARED STV_DEFAULT"
__nv_reservedSMEM_offset_0_alias:
	.zero		0
	.zero		64


//--------------------- .nv.shared._Z6reducePiS_j --------------------------
	.section	.nv.shared._Z6reducePiS_j,"aw",@nobits
	.sectionflags	@""
	.align	4
.nv.shared._Z6reducePiS_j:
	.zero		3072


//--------------------- .nv.constant0._Z17sumArraysOnDevicePiS_S_ --------------------------
	.section	.nv.constant0._Z17sumArraysOnDevicePiS_S_,"a",@progbits
	.sectionflags	@""
	.align	4
.nv.constant0._Z17sumArraysOnDevicePiS_S_:
	.zero		920


//--------------------- .nv.constant0._Z6reducePiS_j --------------------------
	.section	.nv.constant0._Z6reducePiS_j,"a",@progbits
	.sectionflags	@""
	.align	4
.nv.constant0._Z6reducePiS_j:
	.zero		916


//--------------------- SYMBOLS --------------------------

	.type		.nv.reservedSmem.offset0,@object
	.size		.nv.reservedSmem.offset0,0x4
	.type		.nv.reservedSmem.cap,@object
	.size		.nv.reservedSmem.cap,0x4
